	.headerflags	@"EF_CUDA_TEXMODE_UNIFIED EF_CUDA_64BIT_ADDRESS EF_CUDA_ACCELERATORS EF_CUDA_SM90 EF_CUDA_VIRTUAL_SM(EF_CUDA_SM90)"
	.elftype	@"ET_EXEC"


//--------------------- .nv.info                  --------------------------
	.section	.nv.info,"",@"SHT_CUDA_INFO"
	.align	4


	//----- nvinfo : EIATTR_REGCOUNT
	.align		4
        /*0000*/ 	.byte	0x04, 0x2f
        /*0002*/ 	.short	(.L_3 - .L_2)
	.align		4
.L_2:
        /*0004*/ 	.word	index@(triton_poi_fused__native_batch_norm_legit_no_training_relu_5)
        /*0008*/ 	.word	0x00000014


	//----- nvinfo : EIATTR_MIN_STACK_SIZE
	.align		4
.L_3:
        /*000c*/ 	.byte	0x04, 0x12
        /*000e*/ 	.short	(.L_5 - .L_4)
	.align		4
.L_4:
        /*0010*/ 	.word	index@(triton_poi_fused__native_batch_norm_legit_no_training_relu_5)
        /*0014*/ 	.word	0x00000000


	//----- nvinfo : EIATTR_FRAME_SIZE
	.align		4
.L_5:
        /*0018*/ 	.byte	0x04, 0x11
        /*001a*/ 	.short	(.L_7 - .L_6)
	.align		4
.L_6:
        /*001c*/ 	.word	index@(triton_poi_fused__native_batch_norm_legit_no_training_relu_5)
        /*0020*/ 	.word	0x00000000


	//----- nvinfo : EIATTR_MIN_STACK_SIZE
	.align		4
.L_7:
        /*0024*/ 	.byte	0x04, 0x12
        /*0026*/ 	.short	(.L_9 - .L_8)
	.align		4
.L_8:
        /*0028*/ 	.word	index@(triton_poi_fused__native_batch_norm_legit_no_training_relu_5)
        /*002c*/ 	.word	0x00000000
.L_9:


//--------------------- .nv.info.triton_poi_fused__native_batch_norm_legit_no_training_relu_5 --------------------------
	.section	.nv.info.triton_poi_fused__native_batch_norm_legit_no_training_relu_5,"",@"SHT_CUDA_INFO"
	.sectionflags	@""
	.align	4


	//----- nvinfo : EIATTR_CUDA_API_VERSION
	.align		4
        /*0000*/ 	.byte	0x04, 0x37
        /*0002*/ 	.short	(.L_11 - .L_10)
.L_10:
        /*0004*/ 	.word	0x0000007c


	//----- nvinfo : EIATTR_KPARAM_INFO
	.align		4
.L_11:
        /*0008*/ 	.byte	0x04, 0x17
        /*000a*/ 	.short	(.L_13 - .L_12)
.L_12:
        /*000c*/ 	.word	0x00000000
        /*0010*/ 	.short	0x0006
        /*0012*/ 	.short	0x0030
        /*0014*/ 	.byte	0x00, 0xf0, 0x11, 0x00


	//----- nvinfo : EIATTR_KPARAM_INFO
	.align		4
.L_13:
        /*0018*/ 	.byte	0x04, 0x17
        /*001a*/ 	.short	(.L_15 - .L_14)
.L_14:
        /*001c*/ 	.word	0x00000000
        /*0020*/ 	.short	0x0005
        /*0022*/ 	.short	0x0028
        /*0024*/ 	.byte	0x00, 0xf4, 0x21, 0x00


	//----- nvinfo : EIATTR_KPARAM_INFO
	.align		4
.L_15:
        /*0028*/ 	.byte	0x04, 0x17
        /*002a*/ 	.short	(.L_17 - .L_16)
.L_16:
        /*002c*/ 	.word	0x00000000
        /*0030*/ 	.short	0x0004
        /*0032*/ 	.short	0x0020
        /*0034*/ 	.byte	0x00, 0xf4, 0x21, 0x00


	//----- nvinfo : EIATTR_KPARAM_INFO
	.align		4
.L_17:
        /*0038*/ 	.byte	0x04, 0x17
        /*003a*/ 	.short	(.L_19 - .L_18)
.L_18:
        /*003c*/ 	.word	0x00000000
        /*0040*/ 	.short	0x0003
        /*0042*/ 	.short	0x0018
        /*0044*/ 	.byte	0x00, 0xf4, 0x21, 0x00


	//----- nvinfo : EIATTR_KPARAM_INFO
	.align		4
.L_19:
        /*0048*/ 	.byte	0x04, 0x17
        /*004a*/ 	.short	(.L_21 - .L_20)
.L_20:
        /*004c*/ 	.word	0x00000000
        /*0050*/ 	.short	0x0002
        /*0052*/ 	.short	0x0010
        /*0054*/ 	.byte	0x00, 0xf4, 0x21, 0x00


	//----- nvinfo : EIATTR_KPARAM_INFO
	.align		4
.L_21:
        /*0058*/ 	.byte	0x04, 0x17
        /*005a*/ 	.short	(.L_23 - .L_22)
.L_22:
        /*005c*/ 	.word	0x00000000
        /*0060*/ 	.short	0x0001
        /*0062*/ 	.short	0x0008
        /*0064*/ 	.byte	0x00, 0xf4, 0x21, 0x00


	//----- nvinfo : EIATTR_KPARAM_INFO
	.align		4
.L_23:
        /*0068*/ 	.byte	0x04, 0x17
        /*006a*/ 	.short	(.L_25 - .L_24)
.L_24:
        /*006c*/ 	.word	0x00000000
        /*0070*/ 	.short	0x0000
        /*0072*/ 	.short	0x0000
        /*0074*/ 	.byte	0x00, 0xf4, 0x21, 0x00


	//----- nvinfo : EIATTR_SPARSE_MMA_MASK
	.align		4
.L_25:
        /*0078*/ 	.byte	0x03, 0x50
        /*007a*/ 	.short	0x0000


	//----- nvinfo : EIATTR_MAXREG_COUNT
	.align		4
        /*007c*/ 	.byte	0x03, 0x1b
        /*007e*/ 	.short	0x00ff


	//----- nvinfo : EIATTR_EXIT_INSTR_OFFSETS
	.align		4
        /*0080*/ 	.byte	0x04, 0x1c
        /*0082*/ 	.short	(.L_27 - .L_26)


	//   ....[0]....
.L_26:
        /*0084*/ 	.word	0x000003d0


	//----- nvinfo : EIATTR_REQNTID
	.align		4
.L_27:
        /*0088*/ 	.byte	0x04, 0x10
        /*008a*/ 	.short	(.L_29 - .L_28)
.L_28:
        /*008c*/ 	.word	0x00000100
        /*0090*/ 	.word	0x00000001
        /*0094*/ 	.word	0x00000001


	//----- nvinfo : EIATTR_CBANK_PARAM_SIZE
	.align		4
.L_29:
        /*0098*/ 	.byte	0x03, 0x19
        /*009a*/ 	.short	0x0034


	//----- nvinfo : EIATTR_PARAM_CBANK
	.align		4
        /*009c*/ 	.byte	0x04, 0x0a
        /*009e*/ 	.short	(.L_31 - .L_30)
	.align		4
.L_30:
        /*00a0*/ 	.word	index@(.nv.constant0.triton_poi_fused__native_batch_norm_legit_no_training_relu_5)
        /*00a4*/ 	.short	0x0210
        /*00a6*/ 	.short	0x0034


	//----- nvinfo : EIATTR_SW_WAR
	.align		4
.L_31:
        /*00a8*/ 	.byte	0x04, 0x36
        /*00aa*/ 	.short	(.L_33 - .L_32)
.L_32:
        /*00ac*/ 	.word	0x00000008
.L_33:


//--------------------- .nv.callgraph             --------------------------
	.section	.nv.callgraph,"",@"SHT_CUDA_CALLGRAPH"
	.align	4
	.sectionentsize	8
	.align		4
        /*0000*/ 	.word	0x00000000
	.align		4
        /*0004*/ 	.word	0xffffffff
	.align		4
        /*0008*/ 	.word	0x00000000
	.align		4
        /*000c*/ 	.word	0xfffffffe
	.align		4
        /*0010*/ 	.word	0x00000000
	.align		4
        /*0014*/ 	.word	0xfffffffd
	.align		4
        /*0018*/ 	.word	0x00000000
	.align		4
        /*001c*/ 	.word	0xfffffffc


//--------------------- .nv.constant4             --------------------------
	.section	.nv.constant4,"a",@progbits
	.align	8
	.align		8
.nv.constant4:
        /*0000*/ 	.dword	_$_str
	.align		8
        /*0008*/ 	.dword	_$_str_$_2


//--------------------- .text.triton_poi_fused__native_batch_norm_legit_no_training_relu_5 --------------------------
	.section	.text.triton_poi_fused__native_batch_norm_legit_no_training_relu_5,"ax",@progbits
	.align	128
        .global         triton_poi_fused__native_batch_norm_legit_no_training_relu_5
        .type           triton_poi_fused__native_batch_norm_legit_no_training_relu_5,@function
        .size           triton_poi_fused__native_batch_norm_legit_no_training_relu_5,(.L_x_1 - triton_poi_fused__native_batch_norm_legit_no_training_relu_5)
        .other          triton_poi_fused__native_batch_norm_legit_no_training_relu_5,@"STO_CUDA_ENTRY STV_DEFAULT"
triton_poi_fused__native_batch_norm_legit_no_training_relu_5:
.text.triton_poi_fused__native_batch_norm_legit_no_training_relu_5:
[----:B------:R-:W-:Y:S01]  /*0000*/  LDC R1, c[0x0][0x28] ;  /* 0x00000a00ff017b82 */ /* 0x000fe20000000800 */
[----:B------:R-:W1:Y:S01]  /*0010*/  S2R R0, SR_TID.X ;  /* 0x0000000000007919 */ /* 0x000e620000002100 */
[----:B------:R-:W-:-:S06]  /*0020*/  HFMA2.MMA R2, -RZ, RZ, 0, 0 ;  /* 0x00000000ff027435 */ /* 0x000fcc00000001ff */
[----:B------:R-:W2:Y:S01]  /*0030*/  LDC.64 R4, c[0x0][0x220] ;  /* 0x00008800ff047b82 */ /* 0x000ea20000000a00 */
[----:B------:R-:W-:Y:S01]  /*0040*/  ULDC.64 UR4, c[0x0][0x208] ;  /* 0x0000820000047ab9 */ /* 0x000fe20000000a00 */
[----:B------:R-:W3:Y:S06]  /*0050*/  S2R R3, SR_CTAID.X ;  /* 0x0000000000037919 */ /* 0x000eec0000002500 */
[----:B------:R-:W4:Y:S08]  /*0060*/  LDC.64 R8, c[0x0][0x218] ;  /* 0x00008600ff087b82 */ /* 0x000f300000000a00 */
[----:B------:R-:W5:Y:S08]  /*0070*/  LDC.64 R10, c[0x0][0x228] ;  /* 0x00008a00ff0a7b82 */ /* 0x000f700000000a00 */
[----:B------:R-:W5:Y:S01]  /*0080*/  LDC.64 R12, c[0x0][0x230] ;  /* 0x00008c00ff0c7b82 */ /* 0x000f620000000a00 */
[----:B-1----:R-:W-:-:S04]  /*0090*/  SHF.L.U32 R0, R0, 0x1, RZ ;  /* 0x0000000100007819 */ /* 0x002fc800000006ff */
[----:B------:R-:W-:-:S04]  /*00a0*/  LOP3.LUT R0, R0, 0x1fe, RZ, 0xc0, !PT ;  /* 0x000001fe00007812 */ /* 0x000fc800078ec0ff */
[----:B---3--:R-:W-:-:S05]  /*00b0*/  LEA R3, R3, R0, 0x9 ;  /* 0x0000000003037211 */ /* 0x008fca00078e48ff */
[----:B------:R-:W-:-:S05]  /*00c0*/  IMAD.HI R0, R3, -0x6db6db6d, R2 ;  /* 0x9249249303007827 */ /* 0x000fca00078e0202 */
[----:B------:R-:W-:-:S04]  /*00d0*/  SHF.R.U32.HI R7, RZ, 0x1f, R0 ;  /* 0x0000001fff077819 */ /* 0x000fc80000011600 */
[----:B------:R-:W-:-:S05]  /*00e0*/  LEA.HI.SX32 R7, R0, R7, 0x19 ;  /* 0x0000000700077211 */ /* 0x000fca00078fcaff */
[----:B------:R-:W-:Y:S02]  /*00f0*/  IMAD R15, R7, -0xe0, R3 ;  /* 0xffffff20070f7824 */ /* 0x000fe400078e0203 */
[----:B------:R-:W1:Y:S02]  /*0100*/  LDC.64 R6, c[0x0][0x210] ;  /* 0x00008400ff067b82 */ /* 0x000e640000000a00 */
[----:B--2---:R-:W-:-:S06]  /*0110*/  IMAD.WIDE R4, R15, 0x4, R4 ;  /* 0x000000040f047825 */ /* 0x004fcc00078e0204 */
[----:B------:R-:W2:Y:S01]  /*0120*/  LDG.E.EL.64 R4, desc[UR4][R4.64] ;  /* 0x0000000404047981 */ /* 0x000ea2000c2e1b00 */
[----:B----4-:R-:W-:-:S04]  /*0130*/  IMAD.WIDE R8, R15, 0x4, R8 ;  /* 0x000000040f087825 */ /* 0x010fc800078e0208 */
[C---:B-----5:R-:W-:Y:S02]  /*0140*/  IMAD.WIDE R10, R15.reuse, 0x4, R10 ;  /* 0x000000040f0a7825 */ /* 0x060fe400078e020a */
[----:B------:R-:W3:Y:S02]  /*0150*/  LDG.E.EL.64 R8, desc[UR4][R8.64] ;  /* 0x0000000408087981 */ /* 0x000ee4000c2e1b00 */
[----:B0-----:R-:W-:Y:S02]  /*0160*/  IMAD.WIDE R12, R15, 0x4, R12 ;  /* 0x000000040f0c7825 */ /* 0x001fe400078e020c */
[----:B------:R-:W4:Y:S04]  /*0170*/  LDG.E.EL.64 R10, desc[UR4][R10.64] ;  /* 0x000000040a0a7981 */ /* 0x000f28000c2e1b00 */
[----:B------:R-:W4:Y:S01]  /*0180*/  LDG.E.EL.64 R12, desc[UR4][R12.64] ;  /* 0x000000040c0c7981 */ /* 0x000f22000c2e1b00 */
[----:B-1----:R-:W-:-:S06]  /*0190*/  IMAD.WIDE R6, R3, 0x4, R6 ;  /* 0x0000000403067825 */ /* 0x002fcc00078e0206 */
[----:B------:R-:W3:Y:S01]  /*01a0*/  LDG.E.64 R6, desc[UR4][R6.64] ;  /* 0x0000000406067981 */ /* 0x000ee2000c1e1b00 */
[----:B------:R-:W-:Y:S01]  /*01b0*/  MOV R17, 0x3e800000 ;  /* 0x3e80000000117802 */ /* 0x000fe20000000f00 */
[----:B--2---:R-:W-:Y:S01]  /*01c0*/  FADD R4, R4, 9.9999997473787516356e-06 ;  /* 0x3727c5ac04047421 */ /* 0x004fe20000000000 */
[----:B------:R-:W-:-:S03]  /*01d0*/  FADD R5, R5, 9.9999997473787516356e-06 ;  /* 0x3727c5ac05057421 */ /* 0x000fc60000000000 */
[----:B------:R-:W0:Y:S08]  /*01e0*/  MUFU.SQRT R0, R4 ;  /* 0x0000000400007308 */ /* 0x000e300000002000 */
[----:B------:R1:W2:Y:S01]  /*01f0*/  MUFU.SQRT R2, R5 ;  /* 0x0000000500027308 */ /* 0x0002a20000002000 */
[C---:B0-----:R-:W-:Y:S02]  /*0200*/  FSETP.GT.AND P0, PT, R0.reuse, 8.50705917302346158658e+37, PT ;  /* 0x7e8000000000780b */ /* 0x041fe40003f04000 */
[----:B------:R-:W-:Y:S01]  /*0210*/  FSETP.GEU.AND P2, PT, R0, 1.175494350822287508e-38, PT ;  /* 0x008000000000780b */ /* 0x000fe20003f4e000 */
[----:B-1----:R-:W0:Y:S01]  /*0220*/  LDC.64 R4, c[0x0][0x238] ;  /* 0x00008e00ff047b82 */ /* 0x002e220000000a00 */
[----:B--2---:R-:W-:-:S02]  /*0230*/  FSETP.GT.AND P1, PT, R2, 8.50705917302346158658e+37, PT ;  /* 0x7e8000000200780b */ /* 0x004fc40003f24000 */
[----:B------:R-:W-:-:S07]  /*0240*/  FSETP.GEU.AND P3, PT, R2, 1.175494350822287508e-38, PT ;  /* 0x008000000200780b */ /* 0x000fce0003f6e000 */
[----:B------:R-:W-:-:S04]  /*0250*/  @P0 FMUL R0, R0, 0.25 ;  /* 0x3e80000000000820 */ /* 0x000fc80000400000 */
[----:B------:R-:W-:Y:S01]  /*0260*/  @!P2 FMUL R0, R0, 16777216 ;  /* 0x4b8000000000a820 */ /* 0x000fe20000400000 */
[----:B------:R-:W-:-:S04]  /*0270*/  @P1 FMUL R2, R2, 0.25 ;  /* 0x3e80000002021820 */ /* 0x000fc80000400000 */
[----:B------:R-:W-:Y:S01]  /*0280*/  @!P3 FMUL R2, R2, 16777216 ;  /* 0x4b8000000202b820 */ /* 0x000fe20000400000 */
[----:B------:R-:W1:Y:S01]  /*0290*/  MUFU.RCP R0, R0 ;  /* 0x0000000000007308 */ /* 0x000e620000001000 */
[----:B------:R-:W-:-:S07]  /*02a0*/  FSEL R15, R17, 1, P0 ;  /* 0x3f800000110f7808 */ /* 0x000fce0000000000 */
[----:B------:R-:W2:Y:S01]  /*02b0*/  MUFU.RCP R2, R2 ;  /* 0x0000000200027308 */ /* 0x000ea20000001000 */
[----:B------:R-:W-:Y:S01]  /*02c0*/  FSEL R17, R17, 1, P1 ;  /* 0x3f80000011117808 */ /* 0x000fe20000800000 */
[----:B------:R-:W-:-:S04]  /*02d0*/  @!P2 FMUL R15, R15, 16777216 ;  /* 0x4b8000000f0fa820 */ /* 0x000fc80000400000 */
[----:B------:R-:W-:Y:S01]  /*02e0*/  @!P3 FMUL R17, R17, 16777216 ;  /* 0x4b8000001111b820 */ /* 0x000fe20000400000 */
[----:B-1----:R-:W-:Y:S01]  /*02f0*/  FMUL R15, R0, R15 ;  /* 0x0000000f000f7220 */ /* 0x002fe20000400000 */
[----:B---3--:R-:W-:Y:S01]  /*0300*/  FADD R7, R7, -R9 ;  /* 0x8000000907077221 */ /* 0x008fe20000000000 */
[----:B------:R-:W-:Y:S01]  /*0310*/  FADD R6, R6, -R8 ;  /* 0x8000000806067221 */ /* 0x000fe20000000000 */
[----:B--2---:R-:W-:-:S03]  /*0320*/  FMUL R0, R2, R17 ;  /* 0x0000001102007220 */ /* 0x004fc60000400000 */
[----:B------:R-:W-:Y:S01]  /*0330*/  FMUL R15, R6, R15 ;  /* 0x0000000f060f7220 */ /* 0x000fe20000400000 */
[----:B------:R-:W-:-:S03]  /*0340*/  FMUL R0, R7, R0 ;  /* 0x0000000007007220 */ /* 0x000fc60000400000 */
[----:B----4-:R-:W-:Y:S01]  /*0350*/  FFMA R10, R10, R15, R12 ;  /* 0x0000000f0a0a7223 */ /* 0x010fe2000000000c */
[----:B------:R-:W-:-:S04]  /*0360*/  FFMA R0, R11, R0, R13 ;  /* 0x000000000b007223 */ /* 0x000fc8000000000d */
[----:B------:R-:W-:Y:S02]  /*0370*/  FSETP.GEU.AND P0, PT, R10, RZ, PT ;  /* 0x000000ff0a00720b */ /* 0x000fe40003f0e000 */
[----:B------:R-:W-:Y:S01]  /*0380*/  FSETP.GEU.AND P1, PT, R0, RZ, PT ;  /* 0x000000ff0000720b */ /* 0x000fe20003f2e000 */
[----:B0-----:R-:W-:Y:S01]  /*0390*/  IMAD.WIDE R4, R3, 0x4, R4 ;  /* 0x0000000403047825 */ /* 0x001fe200078e0204 */
[----:B------:R-:W-:Y:S02]  /*03a0*/  FSEL R10, R10, RZ, P0 ;  /* 0x000000ff0a0a7208 */ /* 0x000fe40000000000 */
[----:B------:R-:W-:-:S05]  /*03b0*/  FSEL R11, R0, RZ, P1 ;  /* 0x000000ff000b7208 */ /* 0x000fca0000800000 */
[----:B------:R-:W-:Y:S01]  /*03c0*/  STG.E.64 desc[UR4][R4.64], R10 ;  /* 0x0000000a04007986 */ /* 0x000fe2000c101b04 */
[----:B------:R-:W-:Y:S05]  /*03d0*/  EXIT ;  /* 0x000000000000794d */ /* 0x000fea0003800000 */
.L_x_0:
[----:B------:R-:W-:-:S00]  /*03e0*/  BRA `(.L_x_0) ;  /* 0xfffffffc00fc7947 */ /* 0x000fc0000383ffff */
[----:B------:R-:W-:-:S00]  /*03f0*/  NOP ;  /* 0x0000000000007918 */ /* 0x000fc00000000000 */
        /* <DEDUP_REMOVED lines=8> */
.L_x_1:


//--------------------- .nv.global.init           --------------------------
	.section	.nv.global.init,"aw",@progbits
.nv.global.init:
	.type		_$_str,@object
	.size		_$_str,(_$_str_$_2 - _$_str)
_$_str:
        /*0000*/ 	.byte	0x5f, 0x5f, 0x43, 0x55, 0x44, 0x41, 0x5f, 0x46, 0x54, 0x5a, 0x00
	.type		_$_str_$_2,@object
	.size		_$_str_$_2,(.L_1 - _$_str_$_2)
_$_str_$_2:
        /*000b*/ 	.byte	0x5f, 0x5f, 0x43, 0x55, 0x44, 0x41, 0x5f, 0x50, 0x52, 0x45, 0x43, 0x5f, 0x53, 0x51, 0x52, 0x54
        /*001b*/ 	.byte	0x00
.L_1:


//--------------------- .nv.constant0.triton_poi_fused__native_batch_norm_legit_no_training_relu_5 --------------------------
	.section	.nv.constant0.triton_poi_fused__native_batch_norm_legit_no_training_relu_5,"a",@progbits
	.sectionflags	@""
	.align	4
.nv.constant0.triton_poi_fused__native_batch_norm_legit_no_training_relu_5:
	.zero		580
